//
// Generated by NVIDIA NVVM Compiler
//
// Compiler Build ID: CL-36424714
// Cuda compilation tools, release 13.0, V13.0.88
// Based on NVVM 20.0.0
//

.version 9.0
.target sm_100
.address_size 64

	// .globl	_Z3addiPiS_S_

.visible .entry _Z3addiPiS_S_(
	.param .u32 _Z3addiPiS_S__param_0,
	.param .u64 .ptr .align 1 _Z3addiPiS_S__param_1,
	.param .u64 .ptr .align 1 _Z3addiPiS_S__param_2,
	.param .u64 .ptr .align 1 _Z3addiPiS_S__param_3
)
{
	.reg .b32 	%r<5>;
	.reg .b64 	%rd<11>;

	ld.param.u64 	%rd1, [_Z3addiPiS_S__param_1];
	ld.param.u64 	%rd2, [_Z3addiPiS_S__param_2];
	ld.param.u64 	%rd3, [_Z3addiPiS_S__param_3];
	cvta.to.global.u64 	%rd4, %rd3;
	cvta.to.global.u64 	%rd5, %rd2;
	cvta.to.global.u64 	%rd6, %rd1;
	mov.u32 	%r1, %ctaid.y;
	mul.wide.u32 	%rd7, %r1, 4;
	add.s64 	%rd8, %rd6, %rd7;
	ld.global.u32 	%r2, [%rd8];
	add.s64 	%rd9, %rd5, %rd7;
	ld.global.u32 	%r3, [%rd9];
	add.s32 	%r4, %r3, %r2;
	add.s64 	%rd10, %rd4, %rd7;
	st.global.u32 	[%rd10], %r4;
	ret;

}


// ===== COMPILED SASS (sm_100) =====

	.target	sm_100

	.elftype	@"ET_EXEC"


//--------------------- .note.nv.tkinfo           --------------------------
	.section	.note.nv.tkinfo,"",@"SHT_NOTE"
	.sectionflags	@"SHF_NOTE_NV_TKINFO"
	.tkinfo
        /*0018*/ 	.word	0x00000002
        /*0030*/ 	.string	""
        /*0030*/ 	.string	"ptxas"
        /*0030*/ 	.string	"Cuda compilation tools, release 13.0, V13.0.88"
        /*0030*/ 	.string	"Build cuda_13.0.r13.0/compiler.36424714_0"
        /*0030*/ 	.string	"-arch sm_100 -m 64 "



//--------------------- .note.nv.cuinfo           --------------------------
	.section	.note.nv.cuinfo,"",@"SHT_NOTE"
	.sectionflags	@"SHF_NOTE_NV_CUINFO"
        /*0018*/ 	.short	0x0002
        /*001a*/ 	.short	0x0064
        /*001c*/ 	.short	0x0082
	.zero		2


//--------------------- .nv.info                  --------------------------
	.section	.nv.info,"",@"SHT_CUDA_INFO"
	.align	4


	//----- nvinfo : EIATTR_REGCOUNT
	.align		4
        /*0000*/ 	.byte	0x04, 0x2f
        /*0002*/ 	.short	(.L_1 - .L_0)
	.align		4
.L_0:
        /*0004*/ 	.word	index@(_Z3addiPiS_S_)
        /*0008*/ 	.word	0x0000000c


	//----- nvinfo : EIATTR_FRAME_SIZE
	.align		4
.L_1:
        /*000c*/ 	.byte	0x04, 0x11
        /*000e*/ 	.short	(.L_3 - .L_2)
	.align		4
.L_2:
        /*0010*/ 	.word	index@(_Z3addiPiS_S_)
        /*0014*/ 	.word	0x00000000


	//----- nvinfo : EIATTR_MIN_STACK_SIZE
	.align		4
.L_3:
        /*0018*/ 	.byte	0x04, 0x12
        /*001a*/ 	.short	(.L_5 - .L_4)
	.align		4
.L_4:
        /*001c*/ 	.word	index@(_Z3addiPiS_S_)
        /*0020*/ 	.word	0x00000000
.L_5:


//--------------------- .nv.compat                --------------------------
	.section	.nv.compat,"",@"SHT_CUDA_COMPAT_INFO"
	.align	4
        /*0000*/ 	.byte	0x02, 0x09, 0x00, 0x00, 0x02, 0x02, 0x01, 0x00, 0x02, 0x05, 0x05, 0x00, 0x03, 0x07, 0x01, 0x01
        /*0010*/ 	.byte	0x02, 0x03, 0x00, 0x00, 0x02, 0x06, 0x01, 0x00, 0x04, 0x0b, 0x08, 0x00, 0x09, 0x00, 0x00, 0x00
        /*0020*/ 	.byte	0x00, 0x00, 0x00, 0x00


//--------------------- .nv.info._Z3addiPiS_S_    --------------------------
	.section	.nv.info._Z3addiPiS_S_,"",@"SHT_CUDA_INFO"
	.sectionflags	@""
	.align	4


	//----- nvinfo : EIATTR_CUDA_API_VERSION
	.align		4
        /*0000*/ 	.byte	0x04, 0x37
        /*0002*/ 	.short	(.L_7 - .L_6)
.L_6:
        /*0004*/ 	.word	0x00000082


	//----- nvinfo : EIATTR_KPARAM_INFO
	.align		4
.L_7:
        /*0008*/ 	.byte	0x04, 0x17
        /*000a*/ 	.short	(.L_9 - .L_8)
.L_8:
        /*000c*/ 	.word	0x00000000
        /*0010*/ 	.short	0x0003
        /*0012*/ 	.short	0x0018
        /*0014*/ 	.byte	0x00, 0xf5, 0x21, 0x00


	//----- nvinfo : EIATTR_KPARAM_INFO
	.align		4
.L_9:
        /*0018*/ 	.byte	0x04, 0x17
        /*001a*/ 	.short	(.L_11 - .L_10)
.L_10:
        /*001c*/ 	.word	0x00000000
        /*0020*/ 	.short	0x0002
        /*0022*/ 	.short	0x0010
        /*0024*/ 	.byte	0x00, 0xf5, 0x21, 0x00


	//----- nvinfo : EIATTR_KPARAM_INFO
	.align		4
.L_11:
        /*0028*/ 	.byte	0x04, 0x17
        /*002a*/ 	.short	(.L_13 - .L_12)
.L_12:
        /*002c*/ 	.word	0x00000000
        /*0030*/ 	.short	0x0001
        /*0032*/ 	.short	0x0008
        /*0034*/ 	.byte	0x00, 0xf5, 0x21, 0x00


	//----- nvinfo : EIATTR_KPARAM_INFO
	.align		4
.L_13:
        /*0038*/ 	.byte	0x04, 0x17
        /*003a*/ 	.short	(.L_15 - .L_14)
.L_14:
        /*003c*/ 	.word	0x00000000
        /*0040*/ 	.short	0x0000
        /*0042*/ 	.short	0x0000
        /*0044*/ 	.byte	0x00, 0xf0, 0x11, 0x00


	//----- nvinfo : EIATTR_SPARSE_MMA_MASK
	.align		4
.L_15:
        /*0048*/ 	.byte	0x03, 0x50
        /*004a*/ 	.short	0x0000


	//----- nvinfo : EIATTR_MAXREG_COUNT
	.align		4
        /*004c*/ 	.byte	0x03, 0x1b
        /*004e*/ 	.short	0x00ff


	//----- nvinfo : EIATTR_MERCURY_ISA_VERSION
	.align		4
        /*0050*/ 	.byte	0x03, 0x5f
        /*0052*/ 	.short	0x0101


	//----- nvinfo : EIATTR_VRC_CTA_INIT_COUNT
	.align		4
        /*0054*/ 	.byte	0x02, 0x4a
	.zero		1
	.zero		1


	//----- nvinfo : EIATTR_EXIT_INSTR_OFFSETS
	.align		4
        /*0058*/ 	.byte	0x04, 0x1c
        /*005a*/ 	.short	(.L_17 - .L_16)


	//   ....[0]....
.L_16:
        /*005c*/ 	.word	0x000000d0


	//----- nvinfo : EIATTR_CBANK_PARAM_SIZE
	.align		4
.L_17:
        /*0060*/ 	.byte	0x03, 0x19
        /*0062*/ 	.short	0x0020


	//----- nvinfo : EIATTR_PARAM_CBANK
	.align		4
        /*0064*/ 	.byte	0x04, 0x0a
        /*0066*/ 	.short	(.L_19 - .L_18)
	.align		4
.L_18:
        /*0068*/ 	.word	index@(.nv.constant0._Z3addiPiS_S_)
        /*006c*/ 	.short	0x0380
        /*006e*/ 	.short	0x0020


	//----- nvinfo : EIATTR_SW_WAR
	.align		4
.L_19:
        /*0070*/ 	.byte	0x04, 0x36
        /*0072*/ 	.short	(.L_21 - .L_20)
.L_20:
        /*0074*/ 	.word	0x00000008
.L_21:


//--------------------- .nv.callgraph             --------------------------
	.section	.nv.callgraph,"",@"SHT_CUDA_CALLGRAPH"
	.align	4
	.sectionentsize	8
	.align		4
        /*0000*/ 	.word	0x00000000
	.align		4
        /*0004*/ 	.word	0xffffffff
	.align		4
        /*0008*/ 	.word	0x00000000
	.align		4
        /*000c*/ 	.word	0xfffffffe
	.align		4
        /*0010*/ 	.word	0x00000000
	.align		4
        /*0014*/ 	.word	0xfffffffd
	.align		4
        /*0018*/ 	.word	0x00000000
	.align		4
        /*001c*/ 	.word	0xfffffffc


//--------------------- .text._Z3addiPiS_S_       --------------------------
	.section	.text._Z3addiPiS_S_,"ax",@progbits
	.align	128
        .global         _Z3addiPiS_S_
        .type           _Z3addiPiS_S_,@function
        .size           _Z3addiPiS_S_,(.L_x_1 - _Z3addiPiS_S_)
        .other          _Z3addiPiS_S_,@"STO_CUDA_ENTRY STV_DEFAULT"
_Z3addiPiS_S_:
.text._Z3addiPiS_S_:
[----:B------:R-:W-:Y:S01]  /*0000*/  LDC R1, c[0x0][0x37c] ;  /* 0x0000df00ff017b82 */ /* 0x000fe20000000800 */
[----:B------:R-:W0:Y:S07]  /*0010*/  S2R R9, SR_CTAID.Y ;  /* 0x0000000000097919 */ /* 0x000e2e0000002600 */
[----:B------:R-:W0:Y:S01]  /*0020*/  LDC.64 R2, c[0x0][0x388] ;  /* 0x0000e200ff027b82 */ /* 0x000e220000000a00 */
[----:B------:R-:W1:Y:S07]  /*0030*/  LDCU.64 UR4, c[0x0][0x358] ;  /* 0x00006b00ff0477ac */ /* 0x000e6e0008000a00 */
[----:B------:R-:W2:Y:S08]  /*0040*/  LDC.64 R4, c[0x0][0x390] ;  /* 0x0000e400ff047b82 */ /* 0x000eb00000000a00 */
[----:B------:R-:W3:Y:S01]  /*0050*/  LDC.64 R6, c[0x0][0x398] ;  /* 0x0000e600ff067b82 */ /* 0x000ee20000000a00 */
[----:B0-----:R-:W-:-:S04]  /*0060*/  IMAD.WIDE.U32 R2, R9, 0x4, R2 ;  /* 0x0000000409027825 */ /* 0x001fc800078e0002 */
[C---:B--2---:R-:W-:Y:S02]  /*0070*/  IMAD.WIDE.U32 R4, R9.reuse, 0x4, R4 ;  /* 0x0000000409047825 */ /* 0x044fe400078e0004 */
[----:B-1----:R-:W2:Y:S04]  /*0080*/  LDG.E R2, desc[UR4][R2.64] ;  /* 0x0000000402027981 */ /* 0x002ea8000c1e1900 */
[----:B------:R-:W2:Y:S01]  /*0090*/  LDG.E R5, desc[UR4][R4.64] ;  /* 0x0000000404057981 */ /* 0x000ea2000c1e1900 */
[----:B---3--:R-:W-:Y:S01]  /*00a0*/  IMAD.WIDE.U32 R6, R9, 0x4, R6 ;  /* 0x0000000409067825 */ /* 0x008fe200078e0006 */
[----:B--2---:R-:W-:-:S05]  /*00b0*/  IADD3 R9, PT, PT, R2, R5, RZ ;  /* 0x0000000502097210 */ /* 0x004fca0007ffe0ff */
[----:B------:R-:W-:Y:S01]  /*00c0*/  STG.E desc[UR4][R6.64], R9 ;  /* 0x0000000906007986 */ /* 0x000fe2000c101904 */
[----:B------:R-:W-:Y:S05]  /*00d0*/  EXIT ;  /* 0x000000000000794d */ /* 0x000fea0003800000 */
.L_x_0:
[----:B------:R-:W-:-:S00]  /*00e0*/  BRA `(.L_x_0) ;  /* 0xfffffffc00fc7947 */ /* 0x000fc0000383ffff */
[----:B------:R-:W-:-:S00]  /*00f0*/  NOP ;  /* 0x0000000000007918 */ /* 0x000fc00000000000 */
        /* <DEDUP_REMOVED lines=8> */
.L_x_1:


//--------------------- .nv.shared.reserved.0     --------------------------
	.section	.nv.shared.reserved.0,"aw",@nobits
	.weak		__nv_reservedSMEM_offset_0_alias
	.size		__nv_reservedSMEM_offset_0_alias, 0, 64
	.other		__nv_reservedSMEM_offset_0_alias,@"STO_CUDA_RESERVED_SHARED STV_DEFAULT"
__nv_reservedSMEM_offset_0_alias:
	.zero		0
	.zero		64


//--------------------- .nv.constant0._Z3addiPiS_S_ --------------------------
	.section	.nv.constant0._Z3addiPiS_S_,"a",@progbits
	.sectionflags	@""
	.align	4
.nv.constant0._Z3addiPiS_S_:
	.zero		928


//--------------------- SYMBOLS --------------------------

	.type		.nv.reservedSmem.offset0,@object
	.size		.nv.reservedSmem.offset0,0x4
